//
// Generated by NVIDIA NVVM Compiler
//
// Compiler Build ID: CL-36424714
// Cuda compilation tools, release 13.0, V13.0.88
// Based on NVVM 20.0.0
//

.version 9.0
.target sm_100
.address_size 64

	// .globl	_Z8calcareaPfS_

.visible .entry _Z8calcareaPfS_(
	.param .u64 .ptr .align 1 _Z8calcareaPfS__param_0,
	.param .u64 .ptr .align 1 _Z8calcareaPfS__param_1
)
{
	.reg .b32 	%r<3>;
	.reg .b32 	%f<11>;
	.reg .b64 	%rd<7>;
	.reg .b64 	%fd<14>;

	ld.param.u64 	%rd1, [_Z8calcareaPfS__param_0];
	ld.param.u64 	%rd2, [_Z8calcareaPfS__param_1];
	cvta.to.global.u64 	%rd3, %rd2;
	cvta.to.global.u64 	%rd4, %rd1;
	mov.u32 	%r1, %tid.x;
	cvt.rn.f32.u32 	%f1, %r1;
	ld.global.f32 	%f2, [%rd4];
	mul.f32 	%f3, %f2, %f1;
	add.s32 	%r2, %r1, 1;
	cvt.rn.f32.u32 	%f4, %r2;
	mul.f32 	%f5, %f2, %f4;
	cvt.f64.f32 	%fd1, %f3;
	mul.f64 	%fd2, %fd1, %fd1;
	mov.f64 	%fd3, 0d4010000000000000;
	sub.f64 	%fd4, %fd3, %fd2;
	cvt.rn.f32.f64 	%f6, %fd4;
	sqrt.rn.f32 	%f7, %f6;
	cvt.f64.f32 	%fd5, %f7;
	cvt.f64.f32 	%fd6, %f5;
	mul.f64 	%fd7, %fd6, %fd6;
	sub.f64 	%fd8, %fd3, %fd7;
	cvt.rn.f32.f64 	%f8, %fd8;
	sqrt.rn.f32 	%f9, %f8;
	cvt.f64.f32 	%fd9, %f9;
	add.f64 	%fd10, %fd5, %fd9;
	cvt.f64.f32 	%fd11, %f2;
	mul.f64 	%fd12, %fd10, %fd11;
	mul.f64 	%fd13, %fd12, 0d3FE0000000000000;
	cvt.rn.f32.f64 	%f10, %fd13;
	mul.wide.u32 	%rd5, %r1, 4;
	add.s64 	%rd6, %rd3, %rd5;
	st.global.f32 	[%rd6], %f10;
	ret;

}


// ===== COMPILED SASS (sm_100) =====

	.target	sm_100

	.elftype	@"ET_EXEC"


//--------------------- .note.nv.tkinfo           --------------------------
	.section	.note.nv.tkinfo,"",@"SHT_NOTE"
	.sectionflags	@"SHF_NOTE_NV_TKINFO"
	.tkinfo
        /*0018*/ 	.word	0x00000002
        /*0030*/ 	.string	""
        /*0030*/ 	.string	"ptxas"
        /*0030*/ 	.string	"Cuda compilation tools, release 13.0, V13.0.88"
        /*0030*/ 	.string	"Build cuda_13.0.r13.0/compiler.36424714_0"
        /*0030*/ 	.string	"-arch sm_100 -m 64 "



//--------------------- .note.nv.cuinfo           --------------------------
	.section	.note.nv.cuinfo,"",@"SHT_NOTE"
	.sectionflags	@"SHF_NOTE_NV_CUINFO"
        /*0018*/ 	.short	0x0002
        /*001a*/ 	.short	0x0064
        /*001c*/ 	.short	0x0082
	.zero		2


//--------------------- .nv.info                  --------------------------
	.section	.nv.info,"",@"SHT_CUDA_INFO"
	.align	4


	//----- nvinfo : EIATTR_REGCOUNT
	.align		4
        /*0000*/ 	.byte	0x04, 0x2f
        /*0002*/ 	.short	(.L_1 - .L_0)
	.align		4
.L_0:
        /*0004*/ 	.word	index@(_Z8calcareaPfS_)
        /*0008*/ 	.word	0x0000000f


	//----- nvinfo : EIATTR_FRAME_SIZE
	.align		4
.L_1:
        /*000c*/ 	.byte	0x04, 0x11
        /*000e*/ 	.short	(.L_3 - .L_2)
	.align		4
.L_2:
        /*0010*/ 	.word	index@($__internal_0_$__cuda_sm20_sqrt_rn_f32_slowpath)
        /*0014*/ 	.word	0x00000000


	//----- nvinfo : EIATTR_FRAME_SIZE
	.align		4
.L_3:
        /*0018*/ 	.byte	0x04, 0x11
        /*001a*/ 	.short	(.L_5 - .L_4)
	.align		4
.L_4:
        /*001c*/ 	.word	index@(_Z8calcareaPfS_)
        /*0020*/ 	.word	0x00000000


	//----- nvinfo : EIATTR_MIN_STACK_SIZE
	.align		4
.L_5:
        /*0024*/ 	.byte	0x04, 0x12
        /*0026*/ 	.short	(.L_7 - .L_6)
	.align		4
.L_6:
        /*0028*/ 	.word	index@(_Z8calcareaPfS_)
        /*002c*/ 	.word	0x00000000
.L_7:


//--------------------- .nv.compat                --------------------------
	.section	.nv.compat,"",@"SHT_CUDA_COMPAT_INFO"
	.align	4
        /*0000*/ 	.byte	0x02, 0x09, 0x00, 0x00, 0x02, 0x02, 0x01, 0x00, 0x02, 0x05, 0x05, 0x00, 0x03, 0x07, 0x01, 0x01
        /*0010*/ 	.byte	0x02, 0x03, 0x00, 0x00, 0x02, 0x06, 0x01, 0x00, 0x04, 0x0b, 0x08, 0x00, 0x01, 0x00, 0x00, 0x00
        /*0020*/ 	.byte	0x00, 0x00, 0x00, 0x00


//--------------------- .nv.info._Z8calcareaPfS_  --------------------------
	.section	.nv.info._Z8calcareaPfS_,"",@"SHT_CUDA_INFO"
	.sectionflags	@""
	.align	4


	//----- nvinfo : EIATTR_CUDA_API_VERSION
	.align		4
        /*0000*/ 	.byte	0x04, 0x37
        /*0002*/ 	.short	(.L_9 - .L_8)
.L_8:
        /*0004*/ 	.word	0x00000082


	//----- nvinfo : EIATTR_KPARAM_INFO
	.align		4
.L_9:
        /*0008*/ 	.byte	0x04, 0x17
        /*000a*/ 	.short	(.L_11 - .L_10)
.L_10:
        /*000c*/ 	.word	0x00000000
        /*0010*/ 	.short	0x0001
        /*0012*/ 	.short	0x0008
        /*0014*/ 	.byte	0x00, 0xf5, 0x21, 0x00


	//----- nvinfo : EIATTR_KPARAM_INFO
	.align		4
.L_11:
        /*0018*/ 	.byte	0x04, 0x17
        /*001a*/ 	.short	(.L_13 - .L_12)
.L_12:
        /*001c*/ 	.word	0x00000000
        /*0020*/ 	.short	0x0000
        /*0022*/ 	.short	0x0000
        /*0024*/ 	.byte	0x00, 0xf5, 0x21, 0x00


	//----- nvinfo : EIATTR_SPARSE_MMA_MASK
	.align		4
.L_13:
        /*0028*/ 	.byte	0x03, 0x50
        /*002a*/ 	.short	0x0000


	//----- nvinfo : EIATTR_MAXREG_COUNT
	.align		4
        /*002c*/ 	.byte	0x03, 0x1b
        /*002e*/ 	.short	0x00ff


	//----- nvinfo : EIATTR_MERCURY_ISA_VERSION
	.align		4
        /*0030*/ 	.byte	0x03, 0x5f
        /*0032*/ 	.short	0x0101


	//----- nvinfo : EIATTR_VRC_CTA_INIT_COUNT
	.align		4
        /*0034*/ 	.byte	0x02, 0x4a
	.zero		1
	.zero		1


	//----- nvinfo : EIATTR_EXIT_INSTR_OFFSETS
	.align		4
        /*0038*/ 	.byte	0x04, 0x1c
        /*003a*/ 	.short	(.L_15 - .L_14)


	//   ....[0]....
.L_14:
        /*003c*/ 	.word	0x00000360


	//----- nvinfo : EIATTR_CRS_STACK_SIZE
	.align		4
.L_15:
        /*0040*/ 	.byte	0x04, 0x1e
        /*0042*/ 	.short	(.L_17 - .L_16)
.L_16:
        /*0044*/ 	.word	0x00000000


	//----- nvinfo : EIATTR_CBANK_PARAM_SIZE
	.align		4
.L_17:
        /*0048*/ 	.byte	0x03, 0x19
        /*004a*/ 	.short	0x0010


	//----- nvinfo : EIATTR_PARAM_CBANK
	.align		4
        /*004c*/ 	.byte	0x04, 0x0a
        /*004e*/ 	.short	(.L_19 - .L_18)
	.align		4
.L_18:
        /*0050*/ 	.word	index@(.nv.constant0._Z8calcareaPfS_)
        /*0054*/ 	.short	0x0380
        /*0056*/ 	.short	0x0010


	//----- nvinfo : EIATTR_SW_WAR
	.align		4
.L_19:
        /*0058*/ 	.byte	0x04, 0x36
        /*005a*/ 	.short	(.L_21 - .L_20)
.L_20:
        /*005c*/ 	.word	0x00000008
.L_21:


//--------------------- .nv.callgraph             --------------------------
	.section	.nv.callgraph,"",@"SHT_CUDA_CALLGRAPH"
	.align	4
	.sectionentsize	8
	.align		4
        /*0000*/ 	.word	0x00000000
	.align		4
        /*0004*/ 	.word	0xffffffff
	.align		4
        /*0008*/ 	.word	0x00000000
	.align		4
        /*000c*/ 	.word	0xfffffffe
	.align		4
        /*0010*/ 	.word	0x00000000
	.align		4
        /*0014*/ 	.word	0xfffffffd
	.align		4
        /*0018*/ 	.word	0x00000000
	.align		4
        /*001c*/ 	.word	0xfffffffc


//--------------------- .text._Z8calcareaPfS_     --------------------------
	.section	.text._Z8calcareaPfS_,"ax",@progbits
	.align	128
        .global         _Z8calcareaPfS_
        .type           _Z8calcareaPfS_,@function
        .size           _Z8calcareaPfS_,(.L_x_8 - _Z8calcareaPfS_)
        .other          _Z8calcareaPfS_,@"STO_CUDA_ENTRY STV_DEFAULT"
_Z8calcareaPfS_:
.text._Z8calcareaPfS_:
[----:B------:R-:W-:Y:S08]  /*0000*/  LDC R1, c[0x0][0x37c] ;  /* 0x0000df00ff017b82 */ /* 0x000ff00000000800 */
[----:B------:R-:W0:Y:S01]  /*0010*/  LDC.64 R4, c[0x0][0x380] ;  /* 0x0000e000ff047b82 */ /* 0x000e220000000a00 */
[----:B------:R-:W0:Y:S02]  /*0020*/  LDCU.64 UR4, c[0x0][0x358] ;  /* 0x00006b00ff0477ac */ /* 0x000e240008000a00 */
[----:B0-----:R-:W2:Y:S01]  /*0030*/  LDG.E R3, desc[UR4][R4.64] ;  /* 0x0000000404037981 */ /* 0x001ea2000c1e1900 */
[----:B------:R-:W-:Y:S01]  /*0040*/  BSSY.RECONVERGENT B0, `(.L_x_0) ;  /* 0x0000016000007945 */ /* 0x000fe20003800200 */
[----:B------:R-:W0:Y:S02]  /*0050*/  S2R R2, SR_TID.X ;  /* 0x0000000000027919 */ /* 0x000e240000002100 */
[----:B0-----:R-:W-:-:S02]  /*0060*/  I2FP.F32.U32 R0, R2 ;  /* 0x0000000200007245 */ /* 0x001fc40000201000 */
[----:B------:R-:W-:-:S04]  /*0070*/  IADD3 R8, PT, PT, R2, 0x1, RZ ;  /* 0x0000000102087810 */ /* 0x000fc80007ffe0ff */
[----:B------:R-:W-:Y:S01]  /*0080*/  I2FP.F32.U32 R8, R8 ;  /* 0x0000000800087245 */ /* 0x000fe20000201000 */
[----:B--2---:R-:W-:-:S04]  /*0090*/  FMUL R0, R0, R3 ;  /* 0x0000000300007220 */ /* 0x004fc80000400000 */
[----:B------:R-:W-:Y:S01]  /*00a0*/  FMUL R8, R3, R8 ;  /* 0x0000000803087220 */ /* 0x000fe20000400000 */
[----:B------:R-:W0:Y:S02]  /*00b0*/  F2F.F64.F32 R6, R0 ;  /* 0x0000000000067310 */ /* 0x000e240000201800 */
[----:B0-----:R-:W-:-:S10]  /*00c0*/  DFMA R6, -R6, R6, 4 ;  /* 0x401000000606742b */ /* 0x001fd40000000106 */
[----:B------:R-:W0:Y:S02]  /*00d0*/  F2F.F32.F64 R6, R6 ;  /* 0x0000000600067310 */ /* 0x000e240000301000 */
[----:B0-----:R-:W-:-:S06]  /*00e0*/  IADD3 R10, PT, PT, R6, -0xd000000, RZ ;  /* 0xf3000000060a7810 */ /* 0x001fcc0007ffe0ff */
[----:B------:R0:W1:Y:S01]  /*00f0*/  MUFU.RSQ R9, R6 ;  /* 0x0000000600097308 */ /* 0x0000620000001400 */
[----:B------:R-:W-:-:S13]  /*0100*/  ISETP.GT.U32.AND P0, PT, R10, 0x727fffff, PT ;  /* 0x727fffff0a00780c */ /* 0x000fda0003f04070 */
[----:B0-----:R-:W-:Y:S05]  /*0110*/  @!P0 BRA `(.L_x_1) ;  /* 0x0000000000108947 */ /* 0x001fea0003800000 */
[----:B------:R-:W-:Y:S02]  /*0120*/  MOV R0, R6 ;  /* 0x0000000600007202 */ /* 0x000fe40000000f00 */
[----:B------:R-:W-:-:S07]  /*0130*/  MOV R12, 0x150 ;  /* 0x00000150000c7802 */ /* 0x000fce0000000f00 */
[----:B-1----:R-:W-:Y:S05]  /*0140*/  CALL.REL.NOINC `($__internal_0_$__cuda_sm20_sqrt_rn_f32_slowpath) ;  /* 0x0000000000887944 */ /* 0x002fea0003c00000 */
[----:B------:R-:W-:Y:S05]  /*0150*/  BRA `(.L_x_2) ;  /* 0x0000000000107947 */ /* 0x000fea0003800000 */
.L_x_1:
[----:B-1----:R-:W-:Y:S01]  /*0160*/  FMUL.FTZ R5, R6, R9 ;  /* 0x0000000906057220 */ /* 0x002fe20000410000 */
[----:B------:R-:W-:-:S03]  /*0170*/  FMUL.FTZ R9, R9, 0.5 ;  /* 0x3f00000009097820 */ /* 0x000fc60000410000 */
[----:B------:R-:W-:-:S04]  /*0180*/  FFMA R0, -R5, R5, R6 ;  /* 0x0000000505007223 */ /* 0x000fc80000000106 */
[----:B------:R-:W-:-:S07]  /*0190*/  FFMA R0, R0, R9, R5 ;  /* 0x0000000900007223 */ /* 0x000fce0000000005 */
.L_x_2:
[----:B------:R-:W-:Y:S05]  /*01a0*/  BSYNC.RECONVERGENT B0 ;  /* 0x0000000000007941 */ /* 0x000fea0003800200 */
.L_x_0:
[----:B------:R-:W0:Y:S01]  /*01b0*/  F2F.F64.F32 R4, R8 ;  /* 0x0000000800047310 */ /* 0x000e220000201800 */
[----:B------:R-:W-:Y:S01]  /*01c0*/  BSSY.RECONVERGENT B0, `(.L_x_3) ;  /* 0x0000010000007945 */ /* 0x000fe20003800200 */
[----:B0-----:R-:W-:-:S06]  /*01d0*/  DFMA R6, -R4, R4, 4 ;  /* 0x401000000406742b */ /* 0x001fcc0000000104 */
[----:B------:R-:W-:Y:S08]  /*01e0*/  F2F.F64.F32 R4, R0 ;  /* 0x0000000000047310 */ /* 0x000ff00000201800 */
        /* <DEDUP_REMOVED lines=9> */
.L_x_4:
[----:B-1----:R-:W-:Y:S01]  /*0280*/  FMUL.FTZ R7, R6, R9 ;  /* 0x0000000906077220 */ /* 0x002fe20000410000 */
[----:B------:R-:W-:-:S03]  /*0290*/  FMUL.FTZ R9, R9, 0.5 ;  /* 0x3f00000009097820 */ /* 0x000fc60000410000 */
[----:B------:R-:W-:-:S04]  /*02a0*/  FFMA R0, -R7, R7, R6 ;  /* 0x0000000707007223 */ /* 0x000fc80000000106 */
[----:B------:R-:W-:-:S07]  /*02b0*/  FFMA R0, R0, R9, R7 ;  /* 0x0000000900007223 */ /* 0x000fce0000000007 */
.L_x_5:
[----:B------:R-:W-:Y:S05]  /*02c0*/  BSYNC.RECONVERGENT B0 ;  /* 0x0000000000007941 */ /* 0x000fea0003800200 */
.L_x_3:
[----:B------:R-:W0:Y:S08]  /*02d0*/  F2F.F64.F32 R6, R0 ;  /* 0x0000000000067310 */ /* 0x000e300000201800 */
[----:B------:R-:W1:Y:S01]  /*02e0*/  F2F.F64.F32 R8, R3 ;  /* 0x0000000300087310 */ /* 0x000e620000201800 */
[----:B0-----:R-:W-:Y:S01]  /*02f0*/  DADD R4, R4, R6 ;  /* 0x0000000004047229 */ /* 0x001fe20000000006 */
[----:B------:R-:W0:Y:S07]  /*0300*/  LDC.64 R6, c[0x0][0x388] ;  /* 0x0000e200ff067b82 */ /* 0x000e2e0000000a00 */
[----:B-1----:R-:W-:-:S08]  /*0310*/  DMUL R4, R4, R8 ;  /* 0x0000000804047228 */ /* 0x002fd00000000000 */
[----:B------:R-:W-:-:S10]  /*0320*/  DMUL R4, R4, 0.5 ;  /* 0x3fe0000004047828 */ /* 0x000fd40000000000 */
[----:B------:R-:W1:Y:S01]  /*0330*/  F2F.F32.F64 R5, R4 ;  /* 0x0000000400057310 */ /* 0x000e620000301000 */
[----:B0-----:R-:W-:-:S05]  /*0340*/  IMAD.WIDE.U32 R6, R2, 0x4, R6 ;  /* 0x0000000402067825 */ /* 0x001fca00078e0006 */
[----:B-1----:R-:W-:Y:S01]  /*0350*/  STG.E desc[UR4][R6.64], R5 ;  /* 0x0000000506007986 */ /* 0x002fe2000c101904 */
[----:B------:R-:W-:Y:S05]  /*0360*/  EXIT ;  /* 0x000000000000794d */ /* 0x000fea0003800000 */
        .weak           $__internal_0_$__cuda_sm20_sqrt_rn_f32_slowpath
        .type           $__internal_0_$__cuda_sm20_sqrt_rn_f32_slowpath,@function
        .size           $__internal_0_$__cuda_sm20_sqrt_rn_f32_slowpath,(.L_x_8 - $__internal_0_$__cuda_sm20_sqrt_rn_f32_slowpath)
$__internal_0_$__cuda_sm20_sqrt_rn_f32_slowpath:
[----:B------:R-:W-:-:S13]  /*0370*/  LOP3.LUT P0, RZ, R0, 0x7fffffff, RZ, 0xc0, !PT ;  /* 0x7fffffff00ff7812 */ /* 0x000fda000780c0ff */
[----:B------:R-:W-:Y:S01]  /*0380*/  @!P0 MOV R6, R0 ;  /* 0x0000000000068202 */ /* 0x000fe20000000f00 */
[----:B------:R-:W-:Y:S06]  /*0390*/  @!P0 BRA `(.L_x_6) ;  /* 0x0000000000408947 */ /* 0x000fec0003800000 */
[----:B------:R-:W-:-:S13]  /*03a0*/  FSETP.GEU.FTZ.AND P0, PT, R0, RZ, PT ;  /* 0x000000ff0000720b */ /* 0x000fda0003f1e000 */
[----:B------:R-:W-:Y:S01]  /*03b0*/  @!P0 MOV R6, 0x7fffffff ;  /* 0x7fffffff00068802 */ /* 0x000fe20000000f00 */
[----:B------:R-:W-:Y:S06]  /*03c0*/  @!P0 BRA `(.L_x_6) ;  /* 0x0000000000348947 */ /* 0x000fec0003800000 */
[----:B------:R-:W-:-:S13]  /*03d0*/  FSETP.GTU.FTZ.AND P0, PT, |R0|, +INF , PT ;  /* 0x7f8000000000780b */ /* 0x000fda0003f1c200 */
[----:B------:R-:W-:Y:S01]  /*03e0*/  @P0 FADD.FTZ R6, R0, 1 ;  /* 0x3f80000000060421 */ /* 0x000fe20000010000 */
[----:B------:R-:W-:Y:S06]  /*03f0*/  @P0 BRA `(.L_x_6) ;  /* 0x0000000000280947 */ /* 0x000fec0003800000 */
[----:B------:R-:W-:-:S13]  /*0400*/  FSETP.NEU.FTZ.AND P0, PT, |R0|, +INF , PT ;  /* 0x7f8000000000780b */ /* 0x000fda0003f1d200 */
[----:B------:R-:W-:-:S04]  /*0410*/  @P0 FFMA R7, R0, 1.84467440737095516160e+19, RZ ;  /* 0x5f80000000070823 */ /* 0x000fc800000000ff */
[----:B------:R-:W0:Y:S02]  /*0420*/  @P0 MUFU.RSQ R6, R7 ;  /* 0x0000000700060308 */ /* 0x000e240000001400 */
[----:B0-----:R-:W-:Y:S01]  /*0430*/  @P0 FMUL.FTZ R10, R7, R6 ;  /* 0x00000006070a0220 */ /* 0x001fe20000410000 */
[----:B------:R-:W-:Y:S01]  /*0440*/  @P0 FMUL.FTZ R11, R6, 0.5 ;  /* 0x3f000000060b0820 */ /* 0x000fe20000410000 */
[----:B------:R-:W-:Y:S02]  /*0450*/  @!P0 MOV R6, R0 ;  /* 0x0000000000068202 */ /* 0x000fe40000000f00 */
[----:B------:R-:W-:-:S04]  /*0460*/  @P0 FADD.FTZ R9, -R10, -RZ ;  /* 0x800000ff0a090221 */ /* 0x000fc80000010100 */
[----:B------:R-:W-:-:S04]  /*0470*/  @P0 FFMA R9, R10, R9, R7 ;  /* 0x000000090a090223 */ /* 0x000fc80000000007 */
[----:B------:R-:W-:-:S04]  /*0480*/  @P0 FFMA R9, R9, R11, R10 ;  /* 0x0000000b09090223 */ /* 0x000fc8000000000a */
[----:B------:R-:W-:-:S07]  /*0490*/  @P0 FMUL.FTZ R6, R9, 2.3283064365386962891e-10 ;  /* 0x2f80000009060820 */ /* 0x000fce0000410000 */
.L_x_6:
[----:B------:R-:W-:Y:S01]  /*04a0*/  HFMA2 R7, -RZ, RZ, 0, 0 ;  /* 0x00000000ff077431 */ /* 0x000fe200000001ff */
[----:B------:R-:W-:Y:S02]  /*04b0*/  MOV R0, R6 ;  /* 0x0000000600007202 */ /* 0x000fe40000000f00 */
[----:B------:R-:W-:-:S04]  /*04c0*/  MOV R6, R12 ;  /* 0x0000000c00067202 */ /* 0x000fc80000000f00 */
[----:B------:R-:W-:Y:S05]  /*04d0*/  RET.REL.NODEC R6 `(_Z8calcareaPfS_) ;  /* 0xfffffff806c87950 */ /* 0x000fea0003c3ffff */
.L_x_7:
[----:B------:R-:W-:-:S00]  /*04e0*/  BRA `(.L_x_7) ;  /* 0xfffffffc00fc7947 */ /* 0x000fc0000383ffff */
[----:B------:R-:W-:-:S00]  /*04f0*/  NOP ;  /* 0x0000000000007918 */ /* 0x000fc00000000000 */
        /* <DEDUP_REMOVED lines=8> */
.L_x_8:


//--------------------- .nv.shared.reserved.0     --------------------------
	.section	.nv.shared.reserved.0,"aw",@nobits
	.weak		__nv_reservedSMEM_offset_0_alias
	.size		__nv_reservedSMEM_offset_0_alias, 0, 64
	.other		__nv_reservedSMEM_offset_0_alias,@"STO_CUDA_RESERVED_SHARED STV_DEFAULT"
__nv_reservedSMEM_offset_0_alias:
	.zero		0
	.zero		64


//--------------------- .nv.constant0._Z8calcareaPfS_ --------------------------
	.section	.nv.constant0._Z8calcareaPfS_,"a",@progbits
	.sectionflags	@""
	.align	4
.nv.constant0._Z8calcareaPfS_:
	.zero		912


//--------------------- SYMBOLS --------------------------

	.type		.nv.reservedSmem.offset0,@object
	.size		.nv.reservedSmem.offset0,0x4
